//
// Generated by NVIDIA NVVM Compiler
//
// Compiler Build ID: CL-36424714
// Cuda compilation tools, release 13.0, V13.0.88
// Based on NVVM 20.0.0
//

.version 9.0
.target sm_100
.address_size 64

	// .globl	_Z6addonePii

.visible .entry _Z6addonePii(
	.param .u64 .ptr .align 1 _Z6addonePii_param_0,
	.param .u32 _Z6addonePii_param_1
)
{
	.reg .pred 	%p<2>;
	.reg .b32 	%r<5>;
	.reg .b64 	%rd<5>;

	ld.param.u64 	%rd1, [_Z6addonePii_param_0];
	ld.param.u32 	%r2, [_Z6addonePii_param_1];
	mov.u32 	%r1, %ctaid.x;
	setp.gt.s32 	%p1, %r1, %r2;
	@%p1 bra 	$L__BB0_2;
	cvta.to.global.u64 	%rd2, %rd1;
	mul.wide.u32 	%rd3, %r1, 4;
	add.s64 	%rd4, %rd2, %rd3;
	ld.global.u32 	%r3, [%rd4];
	add.s32 	%r4, %r3, 1;
	st.global.u32 	[%rd4], %r4;
$L__BB0_2:
	ret;

}
	// .globl	_Z12doublesubtenPii
.visible .entry _Z12doublesubtenPii(
	.param .u64 .ptr .align 1 _Z12doublesubtenPii_param_0,
	.param .u32 _Z12doublesubtenPii_param_1
)
{
	.reg .pred 	%p<2>;
	.reg .b32 	%r<10>;
	.reg .b64 	%rd<5>;

	ld.param.u64 	%rd1, [_Z12doublesubtenPii_param_0];
	ld.param.u32 	%r2, [_Z12doublesubtenPii_param_1];
	mov.u32 	%r3, %tid.x;
	mov.u32 	%r4, %ntid.x;
	mov.u32 	%r5, %ctaid.x;
	mad.lo.s32 	%r1, %r4, %r5, %r3;
	setp.ge.s32 	%p1, %r1, %r2;
	@%p1 bra 	$L__BB1_2;
	cvta.to.global.u64 	%rd2, %rd1;
	mul.wide.s32 	%rd3, %r1, 4;
	add.s64 	%rd4, %rd2, %rd3;
	ld.global.u32 	%r6, [%rd4];
	shl.b32 	%r7, %r6, 1;
	st.global.u32 	[%rd4], %r7;
	bar.sync 	0;
	ld.global.u32 	%r8, [%rd4];
	add.s32 	%r9, %r8, -10;
	st.global.u32 	[%rd4], %r9;
$L__BB1_2:
	ret;

}
	// .globl	_Z18zerooutoverhundredPii
.visible .entry _Z18zerooutoverhundredPii(
	.param .u64 .ptr .align 1 _Z18zerooutoverhundredPii_param_0,
	.param .u32 _Z18zerooutoverhundredPii_param_1
)
{
	.reg .pred 	%p<3>;
	.reg .b32 	%r<8>;
	.reg .b64 	%rd<5>;

	ld.param.u64 	%rd2, [_Z18zerooutoverhundredPii_param_0];
	ld.param.u32 	%r2, [_Z18zerooutoverhundredPii_param_1];
	mov.u32 	%r3, %tid.x;
	mov.u32 	%r4, %ntid.x;
	mov.u32 	%r5, %ctaid.x;
	mad.lo.s32 	%r1, %r4, %r5, %r3;
	setp.ge.s32 	%p1, %r1, %r2;
	@%p1 bra 	$L__BB2_3;
	cvta.to.global.u64 	%rd3, %rd2;
	mul.wide.s32 	%rd4, %r1, 4;
	add.s64 	%rd1, %rd3, %rd4;
	ld.global.u32 	%r6, [%rd1];
	setp.lt.u32 	%p2, %r6, 101;
	@%p2 bra 	$L__BB2_3;
	mov.b32 	%r7, 0;
	st.global.u32 	[%rd1], %r7;
$L__BB2_3:
	ret;

}
	// .globl	_Z9prefixsumPii
.visible .entry _Z9prefixsumPii(
	.param .u64 .ptr .align 1 _Z9prefixsumPii_param_0,
	.param .u32 _Z9prefixsumPii_param_1
)
{
	.reg .pred 	%p<11>;
	.reg .b32 	%r<108>;
	.reg .b64 	%rd<18>;

	ld.param.u64 	%rd8, [_Z9prefixsumPii_param_0];
	ld.param.u32 	%r30, [_Z9prefixsumPii_param_1];
	cvta.to.global.u64 	%rd1, %rd8;
	mov.u32 	%r31, %tid.x;
	mov.u32 	%r32, %ntid.x;
	mov.u32 	%r33, %ctaid.x;
	mad.lo.s32 	%r1, %r32, %r33, %r31;
	setp.ge.s32 	%p1, %r1, %r30;
	@%p1 bra 	$L__BB3_15;
	setp.lt.s32 	%p2, %r1, 1;
	mov.b32 	%r107, 0;
	@%p2 bra 	$L__BB3_14;
	and.b32  	%r2, %r1, 15;
	setp.lt.u32 	%p3, %r1, 16;
	mov.b32 	%r100, 0;
	mov.u32 	%r107, %r100;
	@%p3 bra 	$L__BB3_5;
	and.b32  	%r100, %r1, 2147483632;
	neg.s32 	%r94, %r100;
	add.s64 	%rd16, %rd1, 32;
	mov.b32 	%r107, 0;
$L__BB3_4:
	.pragma "nounroll";
	ld.global.u32 	%r38, [%rd16+-32];
	add.s32 	%r39, %r38, %r107;
	ld.global.u32 	%r40, [%rd16+-28];
	add.s32 	%r41, %r40, %r39;
	ld.global.u32 	%r42, [%rd16+-24];
	add.s32 	%r43, %r42, %r41;
	ld.global.u32 	%r44, [%rd16+-20];
	add.s32 	%r45, %r44, %r43;
	ld.global.u32 	%r46, [%rd16+-16];
	add.s32 	%r47, %r46, %r45;
	ld.global.u32 	%r48, [%rd16+-12];
	add.s32 	%r49, %r48, %r47;
	ld.global.u32 	%r50, [%rd16+-8];
	add.s32 	%r51, %r50, %r49;
	ld.global.u32 	%r52, [%rd16+-4];
	add.s32 	%r53, %r52, %r51;
	ld.global.u32 	%r54, [%rd16];
	add.s32 	%r55, %r54, %r53;
	ld.global.u32 	%r56, [%rd16+4];
	add.s32 	%r57, %r56, %r55;
	ld.global.u32 	%r58, [%rd16+8];
	add.s32 	%r59, %r58, %r57;
	ld.global.u32 	%r60, [%rd16+12];
	add.s32 	%r61, %r60, %r59;
	ld.global.u32 	%r62, [%rd16+16];
	add.s32 	%r63, %r62, %r61;
	ld.global.u32 	%r64, [%rd16+20];
	add.s32 	%r65, %r64, %r63;
	ld.global.u32 	%r66, [%rd16+24];
	add.s32 	%r67, %r66, %r65;
	ld.global.u32 	%r68, [%rd16+28];
	add.s32 	%r107, %r68, %r67;
	add.s32 	%r94, %r94, 16;
	add.s64 	%rd16, %rd16, 64;
	setp.ne.s32 	%p4, %r94, 0;
	@%p4 bra 	$L__BB3_4;
$L__BB3_5:
	setp.eq.s32 	%p5, %r2, 0;
	@%p5 bra 	$L__BB3_14;
	and.b32  	%r12, %r1, 7;
	setp.lt.u32 	%p6, %r2, 8;
	@%p6 bra 	$L__BB3_8;
	mul.wide.u32 	%rd9, %r100, 4;
	add.s64 	%rd10, %rd1, %rd9;
	ld.global.u32 	%r70, [%rd10];
	add.s32 	%r71, %r70, %r107;
	ld.global.u32 	%r72, [%rd10+4];
	add.s32 	%r73, %r72, %r71;
	ld.global.u32 	%r74, [%rd10+8];
	add.s32 	%r75, %r74, %r73;
	ld.global.u32 	%r76, [%rd10+12];
	add.s32 	%r77, %r76, %r75;
	ld.global.u32 	%r78, [%rd10+16];
	add.s32 	%r79, %r78, %r77;
	ld.global.u32 	%r80, [%rd10+20];
	add.s32 	%r81, %r80, %r79;
	ld.global.u32 	%r82, [%rd10+24];
	add.s32 	%r83, %r82, %r81;
	ld.global.u32 	%r84, [%rd10+28];
	add.s32 	%r107, %r84, %r83;
	add.s32 	%r100, %r100, 8;
$L__BB3_8:
	setp.eq.s32 	%p7, %r12, 0;
	@%p7 bra 	$L__BB3_14;
	and.b32  	%r18, %r1, 3;
	setp.lt.u32 	%p8, %r12, 4;
	@%p8 bra 	$L__BB3_11;
	mul.wide.u32 	%rd11, %r100, 4;
	add.s64 	%rd12, %rd1, %rd11;
	ld.global.u32 	%r86, [%rd12];
	add.s32 	%r87, %r86, %r107;
	ld.global.u32 	%r88, [%rd12+4];
	add.s32 	%r89, %r88, %r87;
	ld.global.u32 	%r90, [%rd12+8];
	add.s32 	%r91, %r90, %r89;
	ld.global.u32 	%r92, [%rd12+12];
	add.s32 	%r107, %r92, %r91;
	add.s32 	%r100, %r100, 4;
$L__BB3_11:
	setp.eq.s32 	%p9, %r18, 0;
	@%p9 bra 	$L__BB3_14;
	mul.wide.u32 	%rd13, %r100, 4;
	add.s64 	%rd17, %rd1, %rd13;
	neg.s32 	%r105, %r18;
$L__BB3_13:
	.pragma "nounroll";
	ld.global.u32 	%r93, [%rd17];
	add.s32 	%r107, %r93, %r107;
	add.s64 	%rd17, %rd17, 4;
	add.s32 	%r105, %r105, 1;
	setp.ne.s32 	%p10, %r105, 0;
	@%p10 bra 	$L__BB3_13;
$L__BB3_14:
	mul.wide.s32 	%rd14, %r1, 4;
	add.s64 	%rd15, %rd1, %rd14;
	st.global.u32 	[%rd15], %r107;
$L__BB3_15:
	ret;

}


// ===== COMPILED SASS (sm_100) =====

	.target	sm_100

	.elftype	@"ET_EXEC"


//--------------------- .note.nv.tkinfo           --------------------------
	.section	.note.nv.tkinfo,"",@"SHT_NOTE"
	.sectionflags	@"SHF_NOTE_NV_TKINFO"
	.tkinfo
        /*0018*/ 	.word	0x00000002
        /*0030*/ 	.string	""
        /*0030*/ 	.string	"ptxas"
        /*0030*/ 	.string	"Cuda compilation tools, release 13.0, V13.0.88"
        /*0030*/ 	.string	"Build cuda_13.0.r13.0/compiler.36424714_0"
        /*0030*/ 	.string	"-arch sm_100 -m 64 "



//--------------------- .note.nv.cuinfo           --------------------------
	.section	.note.nv.cuinfo,"",@"SHT_NOTE"
	.sectionflags	@"SHF_NOTE_NV_CUINFO"
        /*0018*/ 	.short	0x0002
        /*001a*/ 	.short	0x0064
        /*001c*/ 	.short	0x0082
	.zero		2


//--------------------- .nv.info                  --------------------------
	.section	.nv.info,"",@"SHT_CUDA_INFO"
	.align	4


	//----- nvinfo : EIATTR_REGCOUNT
	.align		4
        /*0000*/ 	.byte	0x04, 0x2f
        /*0002*/ 	.short	(.L_1 - .L_0)
	.align		4
.L_0:
        /*0004*/ 	.word	index@(_Z6addonePii)
        /*0008*/ 	.word	0x00000008


	//----- nvinfo : EIATTR_FRAME_SIZE
	.align		4
.L_1:
        /*000c*/ 	.byte	0x04, 0x11
        /*000e*/ 	.short	(.L_3 - .L_2)
	.align		4
.L_2:
        /*0010*/ 	.word	index@(_Z6addonePii)
        /*0014*/ 	.word	0x00000000


	//----- nvinfo : EIATTR_REGCOUNT
	.align		4
.L_3:
        /*0018*/ 	.byte	0x04, 0x2f
        /*001a*/ 	.short	(.L_5 - .L_4)
	.align		4
.L_4:
        /*001c*/ 	.word	index@(_Z12doublesubtenPii)
        /*0020*/ 	.word	0x0000000a


	//----- nvinfo : EIATTR_FRAME_SIZE
	.align		4
.L_5:
        /*0024*/ 	.byte	0x04, 0x11
        /*0026*/ 	.short	(.L_7 - .L_6)
	.align		4
.L_6:
        /*0028*/ 	.word	index@(_Z12doublesubtenPii)
        /*002c*/ 	.word	0x00000000


	//----- nvinfo : EIATTR_REGCOUNT
	.align		4
.L_7:
        /*0030*/ 	.byte	0x04, 0x2f
        /*0032*/ 	.short	(.L_9 - .L_8)
	.align		4
.L_8:
        /*0034*/ 	.word	index@(_Z18zerooutoverhundredPii)
        /*0038*/ 	.word	0x00000008


	//----- nvinfo : EIATTR_FRAME_SIZE
	.align		4
.L_9:
        /*003c*/ 	.byte	0x04, 0x11
        /*003e*/ 	.short	(.L_11 - .L_10)
	.align		4
.L_10:
        /*0040*/ 	.word	index@(_Z18zerooutoverhundredPii)
        /*0044*/ 	.word	0x00000000


	//----- nvinfo : EIATTR_REGCOUNT
	.align		4
.L_11:
        /*0048*/ 	.byte	0x04, 0x2f
        /*004a*/ 	.short	(.L_13 - .L_12)
	.align		4
.L_12:
        /*004c*/ 	.word	index@(_Z9prefixsumPii)
        /*0050*/ 	.word	0x0000001a


	//----- nvinfo : EIATTR_FRAME_SIZE
	.align		4
.L_13:
        /*0054*/ 	.byte	0x04, 0x11
        /*0056*/ 	.short	(.L_15 - .L_14)
	.align		4
.L_14:
        /*0058*/ 	.word	index@(_Z9prefixsumPii)
        /*005c*/ 	.word	0x00000000


	//----- nvinfo : EIATTR_MIN_STACK_SIZE
	.align		4
.L_15:
        /*0060*/ 	.byte	0x04, 0x12
        /*0062*/ 	.short	(.L_17 - .L_16)
	.align		4
.L_16:
        /*0064*/ 	.word	index@(_Z9prefixsumPii)
        /*0068*/ 	.word	0x00000000


	//----- nvinfo : EIATTR_MIN_STACK_SIZE
	.align		4
.L_17:
        /*006c*/ 	.byte	0x04, 0x12
        /*006e*/ 	.short	(.L_19 - .L_18)
	.align		4
.L_18:
        /*0070*/ 	.word	index@(_Z18zerooutoverhundredPii)
        /*0074*/ 	.word	0x00000000


	//----- nvinfo : EIATTR_MIN_STACK_SIZE
	.align		4
.L_19:
        /*0078*/ 	.byte	0x04, 0x12
        /*007a*/ 	.short	(.L_21 - .L_20)
	.align		4
.L_20:
        /*007c*/ 	.word	index@(_Z12doublesubtenPii)
        /*0080*/ 	.word	0x00000000


	//----- nvinfo : EIATTR_MIN_STACK_SIZE
	.align		4
.L_21:
        /*0084*/ 	.byte	0x04, 0x12
        /*0086*/ 	.short	(.L_23 - .L_22)
	.align		4
.L_22:
        /*0088*/ 	.word	index@(_Z6addonePii)
        /*008c*/ 	.word	0x00000000
.L_23:


//--------------------- .nv.compat                --------------------------
	.section	.nv.compat,"",@"SHT_CUDA_COMPAT_INFO"
	.align	4
        /*0000*/ 	.byte	0x02, 0x09, 0x00, 0x00, 0x02, 0x02, 0x01, 0x00, 0x02, 0x05, 0x05, 0x00, 0x03, 0x07, 0x01, 0x01
        /*0010*/ 	.byte	0x02, 0x03, 0x00, 0x00, 0x02, 0x06, 0x01, 0x00, 0x04, 0x0b, 0x08, 0x00, 0x09, 0x00, 0x00, 0x00
        /*0020*/ 	.byte	0x00, 0x00, 0x00, 0x00


//--------------------- .nv.info._Z9prefixsumPii  --------------------------
	.section	.nv.info._Z9prefixsumPii,"",@"SHT_CUDA_INFO"
	.sectionflags	@""
	.align	4


	//----- nvinfo : EIATTR_CUDA_API_VERSION
	.align		4
        /*0000*/ 	.byte	0x04, 0x37
        /*0002*/ 	.short	(.L_25 - .L_24)
.L_24:
        /*0004*/ 	.word	0x00000082


	//----- nvinfo : EIATTR_KPARAM_INFO
	.align		4
.L_25:
        /*0008*/ 	.byte	0x04, 0x17
        /*000a*/ 	.short	(.L_27 - .L_26)
.L_26:
        /*000c*/ 	.word	0x00000000
        /*0010*/ 	.short	0x0001
        /*0012*/ 	.short	0x0008
        /*0014*/ 	.byte	0x00, 0xf0, 0x11, 0x00


	//----- nvinfo : EIATTR_KPARAM_INFO
	.align		4
.L_27:
        /*0018*/ 	.byte	0x04, 0x17
        /*001a*/ 	.short	(.L_29 - .L_28)
.L_28:
        /*001c*/ 	.word	0x00000000
        /*0020*/ 	.short	0x0000
        /*0022*/ 	.short	0x0000
        /*0024*/ 	.byte	0x00, 0xf5, 0x21, 0x00


	//----- nvinfo : EIATTR_SPARSE_MMA_MASK
	.align		4
.L_29:
        /*0028*/ 	.byte	0x03, 0x50
        /*002a*/ 	.short	0x0000


	//----- nvinfo : EIATTR_MAXREG_COUNT
	.align		4
        /*002c*/ 	.byte	0x03, 0x1b
        /*002e*/ 	.short	0x00ff


	//----- nvinfo : EIATTR_MERCURY_ISA_VERSION
	.align		4
        /*0030*/ 	.byte	0x03, 0x5f
        /*0032*/ 	.short	0x0101


	//----- nvinfo : EIATTR_VRC_CTA_INIT_COUNT
	.align		4
        /*0034*/ 	.byte	0x02, 0x4a
	.zero		1
	.zero		1


	//----- nvinfo : EIATTR_EXIT_INSTR_OFFSETS
	.align		4
        /*0038*/ 	.byte	0x04, 0x1c
        /*003a*/ 	.short	(.L_31 - .L_30)


	//   ....[0]....
.L_30:
        /*003c*/ 	.word	0x00000070


	//   ....[1]....
        /*0040*/ 	.word	0x00000700


	//----- nvinfo : EIATTR_CRS_STACK_SIZE
	.align		4
.L_31:
        /*0044*/ 	.byte	0x04, 0x1e
        /*0046*/ 	.short	(.L_33 - .L_32)
.L_32:
        /*0048*/ 	.word	0x00000000


	//----- nvinfo : EIATTR_CBANK_PARAM_SIZE
	.align		4
.L_33:
        /*004c*/ 	.byte	0x03, 0x19
        /*004e*/ 	.short	0x000c


	//----- nvinfo : EIATTR_PARAM_CBANK
	.align		4
        /*0050*/ 	.byte	0x04, 0x0a
        /*0052*/ 	.short	(.L_35 - .L_34)
	.align		4
.L_34:
        /*0054*/ 	.word	index@(.nv.constant0._Z9prefixsumPii)
        /*0058*/ 	.short	0x0380
        /*005a*/ 	.short	0x000c


	//----- nvinfo : EIATTR_SW_WAR
	.align		4
.L_35:
        /*005c*/ 	.byte	0x04, 0x36
        /*005e*/ 	.short	(.L_37 - .L_36)
.L_36:
        /*0060*/ 	.word	0x00000008
.L_37:


//--------------------- .nv.info._Z18zerooutoverhundredPii --------------------------
	.section	.nv.info._Z18zerooutoverhundredPii,"",@"SHT_CUDA_INFO"
	.sectionflags	@""
	.align	4


	//----- nvinfo : EIATTR_CUDA_API_VERSION
	.align		4
        /*0000*/ 	.byte	0x04, 0x37
        /*0002*/ 	.short	(.L_39 - .L_38)
.L_38:
        /*0004*/ 	.word	0x00000082


	//----- nvinfo : EIATTR_KPARAM_INFO
	.align		4
.L_39:
        /*0008*/ 	.byte	0x04, 0x17
        /*000a*/ 	.short	(.L_41 - .L_40)
.L_40:
        /*000c*/ 	.word	0x00000000
        /*0010*/ 	.short	0x0001
        /*0012*/ 	.short	0x0008
        /*0014*/ 	.byte	0x00, 0xf0, 0x11, 0x00


	//----- nvinfo : EIATTR_KPARAM_INFO
	.align		4
.L_41:
        /*0018*/ 	.byte	0x04, 0x17
        /*001a*/ 	.short	(.L_43 - .L_42)
.L_42:
        /*001c*/ 	.word	0x00000000
        /*0020*/ 	.short	0x0000
        /*0022*/ 	.short	0x0000
        /*0024*/ 	.byte	0x00, 0xf5, 0x21, 0x00


	//----- nvinfo : EIATTR_SPARSE_MMA_MASK
	.align		4
.L_43:
        /*0028*/ 	.byte	0x03, 0x50
        /*002a*/ 	.short	0x0000


	//----- nvinfo : EIATTR_MAXREG_COUNT
	.align		4
        /*002c*/ 	.byte	0x03, 0x1b
        /*002e*/ 	.short	0x00ff


	//----- nvinfo : EIATTR_MERCURY_ISA_VERSION
	.align		4
        /*0030*/ 	.byte	0x03, 0x5f
        /*0032*/ 	.short	0x0101


	//----- nvinfo : EIATTR_VRC_CTA_INIT_COUNT
	.align		4
        /*0034*/ 	.byte	0x02, 0x4a
	.zero		1
	.zero		1


	//----- nvinfo : EIATTR_EXIT_INSTR_OFFSETS
	.align		4
        /*0038*/ 	.byte	0x04, 0x1c
        /*003a*/ 	.short	(.L_45 - .L_44)


	//   ....[0]....
.L_44:
        /*003c*/ 	.word	0x00000070


	//   ....[1]....
        /*0040*/ 	.word	0x000000d0


	//   ....[2]....
        /*0044*/ 	.word	0x000000f0


	//----- nvinfo : EIATTR_CBANK_PARAM_SIZE
	.align		4
.L_45:
        /*0048*/ 	.byte	0x03, 0x19
        /*004a*/ 	.short	0x000c


	//----- nvinfo : EIATTR_PARAM_CBANK
	.align		4
        /*004c*/ 	.byte	0x04, 0x0a
        /*004e*/ 	.short	(.L_47 - .L_46)
	.align		4
.L_46:
        /*0050*/ 	.word	index@(.nv.constant0._Z18zerooutoverhundredPii)
        /*0054*/ 	.short	0x0380
        /*0056*/ 	.short	0x000c


	//----- nvinfo : EIATTR_SW_WAR
	.align		4
.L_47:
        /*0058*/ 	.byte	0x04, 0x36
        /*005a*/ 	.short	(.L_49 - .L_48)
.L_48:
        /*005c*/ 	.word	0x00000008
.L_49:


//--------------------- .nv.info._Z12doublesubtenPii --------------------------
	.section	.nv.info._Z12doublesubtenPii,"",@"SHT_CUDA_INFO"
	.sectionflags	@""
	.align	4


	//----- nvinfo : EIATTR_CUDA_API_VERSION
	.align		4
        /*0000*/ 	.byte	0x04, 0x37
        /*0002*/ 	.short	(.L_51 - .L_50)
.L_50:
        /*0004*/ 	.word	0x00000082


	//----- nvinfo : EIATTR_KPARAM_INFO
	.align		4
.L_51:
        /*0008*/ 	.byte	0x04, 0x17
        /*000a*/ 	.short	(.L_53 - .L_52)
.L_52:
        /*000c*/ 	.word	0x00000000
        /*0010*/ 	.short	0x0001
        /*0012*/ 	.short	0x0008
        /*0014*/ 	.byte	0x00, 0xf0, 0x11, 0x00


	//----- nvinfo : EIATTR_KPARAM_INFO
	.align		4
.L_53:
        /*0018*/ 	.byte	0x04, 0x17
        /*001a*/ 	.short	(.L_55 - .L_54)
.L_54:
        /*001c*/ 	.word	0x00000000
        /*0020*/ 	.short	0x0000
        /*0022*/ 	.short	0x0000
        /*0024*/ 	.byte	0x00, 0xf5, 0x21, 0x00


	//----- nvinfo : EIATTR_SPARSE_MMA_MASK
	.align		4
.L_55:
        /*0028*/ 	.byte	0x03, 0x50
        /*002a*/ 	.short	0x0000


	//----- nvinfo : EIATTR_MAXREG_COUNT
	.align		4
        /*002c*/ 	.byte	0x03, 0x1b
        /*002e*/ 	.short	0x00ff


	//----- nvinfo : EIATTR_NUM_BARRIERS
	.align		4
        /*0030*/ 	.byte	0x02, 0x4c
        /*0032*/ 	.byte	0x01
	.zero		1


	//----- nvinfo : EIATTR_MERCURY_ISA_VERSION
	.align		4
        /*0034*/ 	.byte	0x03, 0x5f
        /*0036*/ 	.short	0x0101


	//----- nvinfo : EIATTR_VRC_CTA_INIT_COUNT
	.align		4
        /*0038*/ 	.byte	0x02, 0x4a
	.zero		1
	.zero		1


	//----- nvinfo : EIATTR_EXIT_INSTR_OFFSETS
	.align		4
        /*003c*/ 	.byte	0x04, 0x1c
        /*003e*/ 	.short	(.L_57 - .L_56)


	//   ....[0]....
.L_56:
        /*0040*/ 	.word	0x00000070


	//   ....[1]....
        /*0044*/ 	.word	0x00000120


	//----- nvinfo : EIATTR_CBANK_PARAM_SIZE
	.align		4
.L_57:
        /*0048*/ 	.byte	0x03, 0x19
        /*004a*/ 	.short	0x000c


	//----- nvinfo : EIATTR_PARAM_CBANK
	.align		4
        /*004c*/ 	.byte	0x04, 0x0a
        /*004e*/ 	.short	(.L_59 - .L_58)
	.align		4
.L_58:
        /*0050*/ 	.word	index@(.nv.constant0._Z12doublesubtenPii)
        /*0054*/ 	.short	0x0380
        /*0056*/ 	.short	0x000c


	//----- nvinfo : EIATTR_SW_WAR
	.align		4
.L_59:
        /*0058*/ 	.byte	0x04, 0x36
        /*005a*/ 	.short	(.L_61 - .L_60)
.L_60:
        /*005c*/ 	.word	0x00000008
.L_61:


//--------------------- .nv.info._Z6addonePii     --------------------------
	.section	.nv.info._Z6addonePii,"",@"SHT_CUDA_INFO"
	.sectionflags	@""
	.align	4


	//----- nvinfo : EIATTR_CUDA_API_VERSION
	.align		4
        /*0000*/ 	.byte	0x04, 0x37
        /*0002*/ 	.short	(.L_63 - .L_62)
.L_62:
        /*0004*/ 	.word	0x00000082


	//----- nvinfo : EIATTR_KPARAM_INFO
	.align		4
.L_63:
        /*0008*/ 	.byte	0x04, 0x17
        /*000a*/ 	.short	(.L_65 - .L_64)
.L_64:
        /*000c*/ 	.word	0x00000000
        /*0010*/ 	.short	0x0001
        /*0012*/ 	.short	0x0008
        /*0014*/ 	.byte	0x00, 0xf0, 0x11, 0x00


	//----- nvinfo : EIATTR_KPARAM_INFO
	.align		4
.L_65:
        /*0018*/ 	.byte	0x04, 0x17
        /*001a*/ 	.short	(.L_67 - .L_66)
.L_66:
        /*001c*/ 	.word	0x00000000
        /*0020*/ 	.short	0x0000
        /*0022*/ 	.short	0x0000
        /*0024*/ 	.byte	0x00, 0xf5, 0x21, 0x00


	//----- nvinfo : EIATTR_SPARSE_MMA_MASK
	.align		4
.L_67:
        /*0028*/ 	.byte	0x03, 0x50
        /*002a*/ 	.short	0x0000


	//----- nvinfo : EIATTR_MAXREG_COUNT
	.align		4
        /*002c*/ 	.byte	0x03, 0x1b
        /*002e*/ 	.short	0x00ff


	//----- nvinfo : EIATTR_MERCURY_ISA_VERSION
	.align		4
        /*0030*/ 	.byte	0x03, 0x5f
        /*0032*/ 	.short	0x0101


	//----- nvinfo : EIATTR_VRC_CTA_INIT_COUNT
	.align		4
        /*0034*/ 	.byte	0x02, 0x4a
	.zero		1
	.zero		1


	//----- nvinfo : EIATTR_EXIT_INSTR_OFFSETS
	.align		4
        /*0038*/ 	.byte	0x04, 0x1c
        /*003a*/ 	.short	(.L_69 - .L_68)


	//   ....[0]....
.L_68:
        /*003c*/ 	.word	0x00000040


	//   ....[1]....
        /*0040*/ 	.word	0x000000b0


	//----- nvinfo : EIATTR_CBANK_PARAM_SIZE
	.align		4
.L_69:
        /*0044*/ 	.byte	0x03, 0x19
        /*0046*/ 	.short	0x000c


	//----- nvinfo : EIATTR_PARAM_CBANK
	.align		4
        /*0048*/ 	.byte	0x04, 0x0a
        /*004a*/ 	.short	(.L_71 - .L_70)
	.align		4
.L_70:
        /*004c*/ 	.word	index@(.nv.constant0._Z6addonePii)
        /*0050*/ 	.short	0x0380
        /*0052*/ 	.short	0x000c


	//----- nvinfo : EIATTR_SW_WAR
	.align		4
.L_71:
        /*0054*/ 	.byte	0x04, 0x36
        /*0056*/ 	.short	(.L_73 - .L_72)
.L_72:
        /*0058*/ 	.word	0x00000008
.L_73:


//--------------------- .nv.callgraph             --------------------------
	.section	.nv.callgraph,"",@"SHT_CUDA_CALLGRAPH"
	.align	4
	.sectionentsize	8
	.align		4
        /*0000*/ 	.word	0x00000000
	.align		4
        /*0004*/ 	.word	0xffffffff
	.align		4
        /*0008*/ 	.word	0x00000000
	.align		4
        /*000c*/ 	.word	0xfffffffe
	.align		4
        /*0010*/ 	.word	0x00000000
	.align		4
        /*0014*/ 	.word	0xfffffffd
	.align		4
        /*0018*/ 	.word	0x00000000
	.align		4
        /*001c*/ 	.word	0xfffffffc


//--------------------- .text._Z9prefixsumPii     --------------------------
	.section	.text._Z9prefixsumPii,"ax",@progbits
	.align	128
        .global         _Z9prefixsumPii
        .type           _Z9prefixsumPii,@function
        .size           _Z9prefixsumPii,(.L_x_14 - _Z9prefixsumPii)
        .other          _Z9prefixsumPii,@"STO_CUDA_ENTRY STV_DEFAULT"
_Z9prefixsumPii:
.text._Z9prefixsumPii:
[----:B------:R-:W-:Y:S01]  /*0000*/  LDC R1, c[0x0][0x37c] ;  /* 0x0000df00ff017b82 */ /* 0x000fe20000000800 */
[----:B------:R-:W0:Y:S01]  /*0010*/  S2R R2, SR_TID.X ;  /* 0x0000000000027919 */ /* 0x000e220000002100 */
[----:B------:R-:W0:Y:S01]  /*0020*/  LDCU UR4, c[0x0][0x360] ;  /* 0x00006c00ff0477ac */ /* 0x000e220008000800 */
[----:B------:R-:W0:Y:S01]  /*0030*/  S2R R3, SR_CTAID.X ;  /* 0x0000000000037919 */ /* 0x000e220000002500 */
[----:B------:R-:W1:Y:S01]  /*0040*/  LDCU UR5, c[0x0][0x388] ;  /* 0x00007100ff0577ac */ /* 0x000e620008000800 */
[----:B0-----:R-:W-:-:S05]  /*0050*/  IMAD R2, R3, UR4, R2 ;  /* 0x0000000403027c24 */ /* 0x001fca000f8e0202 */
[----:B-1----:R-:W-:-:S13]  /*0060*/  ISETP.GE.AND P0, PT, R2, UR5, PT ;  /* 0x0000000502007c0c */ /* 0x002fda000bf06270 */
[----:B------:R-:W-:Y:S05]  /*0070*/  @P0 EXIT ;  /* 0x000000000000094d */ /* 0x000fea0003800000 */
[----:B------:R-:W-:Y:S01]  /*0080*/  ISETP.GE.AND P0, PT, R2, 0x1, PT ;  /* 0x000000010200780c */ /* 0x000fe20003f06270 */
[----:B------:R-:W0:Y:S01]  /*0090*/  LDCU.64 UR6, c[0x0][0x358] ;  /* 0x00006b00ff0677ac */ /* 0x000e220008000a00 */
[----:B------:R-:W-:Y:S01]  /*00a0*/  BSSY.RECONVERGENT B0, `(.L_x_0) ;  /* 0x0000062000007945 */ /* 0x000fe20003800200 */
[----:B------:R-:W-:-:S10]  /*00b0*/  IMAD.MOV.U32 R0, RZ, RZ, RZ ;  /* 0x000000ffff007224 */ /* 0x000fd400078e00ff */
[----:B------:R-:W-:Y:S05]  /*00c0*/  @!P0 BRA `(.L_x_1) ;  /* 0x00000004007c8947 */ /* 0x000fea0003800000 */
[C---:B------:R-:W-:Y:S01]  /*00d0*/  ISETP.GE.U32.AND P1, PT, R2.reuse, 0x10, PT ;  /* 0x000000100200780c */ /* 0x040fe20003f26070 */
[----:B------:R-:W-:Y:S01]  /*00e0*/  BSSY.RECONVERGENT B1, `(.L_x_2) ;  /* 0x000002c000017945 */ /* 0x000fe20003800200 */
[----:B------:R-:W-:Y:S01]  /*00f0*/  LOP3.LUT R23, R2, 0xf, RZ, 0xc0, !PT ;  /* 0x0000000f02177812 */ /* 0x000fe200078ec0ff */
[----:B------:R-:W-:Y:S02]  /*0100*/  IMAD.MOV.U32 R3, RZ, RZ, RZ ;  /* 0x000000ffff037224 */ /* 0x000fe400078e00ff */
[----:B------:R-:W-:Y:S01]  /*0110*/  IMAD.MOV.U32 R0, RZ, RZ, RZ ;  /* 0x000000ffff007224 */ /* 0x000fe200078e00ff */
[----:B------:R-:W-:-:S07]  /*0120*/  ISETP.NE.AND P0, PT, R23, RZ, PT ;  /* 0x000000ff1700720c */ /* 0x000fce0003f05270 */
[----:B------:R-:W-:Y:S06]  /*0130*/  @!P1 BRA `(.L_x_3) ;  /* 0x0000000000989947 */ /* 0x000fec0003800000 */
[----:B------:R-:W1:Y:S01]  /*0140*/  LDCU.64 UR4, c[0x0][0x380] ;  /* 0x00007000ff0477ac */ /* 0x000e620008000a00 */
[----:B------:R-:W-:Y:S01]  /*0150*/  LOP3.LUT R3, R2, 0x7ffffff0, RZ, 0xc0, !PT ;  /* 0x7ffffff002037812 */ /* 0x000fe200078ec0ff */
[----:B------:R-:W-:-:S04]  /*0160*/  IMAD.MOV.U32 R0, RZ, RZ, RZ ;  /* 0x000000ffff007224 */ /* 0x000fc800078e00ff */
[----:B------:R-:W-:Y:S01]  /*0170*/  IMAD.MOV R6, RZ, RZ, -R3 ;  /* 0x000000ffff067224 */ /* 0x000fe200078e0a03 */
[----:B-1----:R-:W-:-:S04]  /*0180*/  UIADD3 UR4, UP0, UPT, UR4, 0x20, URZ ;  /* 0x0000002004047890 */ /* 0x002fc8000ff1e0ff */
[----:B------:R-:W-:Y:S02]  /*0190*/  UIADD3.X UR5, UPT, UPT, URZ, UR5, URZ, UP0, !UPT ;  /* 0x00000005ff057290 */ /* 0x000fe400087fe4ff */
[----:B------:R-:W-:-:S04]  /*01a0*/  IMAD.U32 R12, RZ, RZ, UR4 ;  /* 0x00000004ff0c7e24 */ /* 0x000fc8000f8e00ff */
[----:B------:R-:W-:-:S07]  /*01b0*/  IMAD.U32 R5, RZ, RZ, UR5 ;  /* 0x00000005ff057e24 */ /* 0x000fce000f8e00ff */
.L_x_4:
[----:B------:R-:W-:-:S05]  /*01c0*/  IMAD.MOV.U32 R4, RZ, RZ, R12 ;  /* 0x000000ffff047224 */ /* 0x000fca00078e000c */
[----:B0-----:R-:W2:Y:S04]  /*01d0*/  LDG.E R11, desc[UR6][R4.64+-0x20] ;  /* 0xffffe006040b7981 */ /* 0x001ea8000c1e1900 */
[----:B------:R-:W2:Y:S04]  /*01e0*/  LDG.E R12, desc[UR6][R4.64+-0x1c] ;  /* 0xffffe406040c7981 */ /* 0x000ea8000c1e1900 */
[----:B------:R-:W3:Y:S04]  /*01f0*/  LDG.E R14, desc[UR6][R4.64+-0x18] ;  /* 0xffffe806040e7981 */ /* 0x000ee8000c1e1900 */
[----:B------:R-:W3:Y:S04]  /*0200*/  LDG.E R13, desc[UR6][R4.64+-0x14] ;  /* 0xffffec06040d7981 */ /* 0x000ee8000c1e1900 */
[----:B------:R-:W4:Y:S04]  /*0210*/  LDG.E R16, desc[UR6][R4.64+-0x10] ;  /* 0xfffff00604107981 */ /* 0x000f28000c1e1900 */
[----:B------:R-:W4:Y:S04]  /*0220*/  LDG.E R15, desc[UR6][R4.64+-0xc] ;  /* 0xfffff406040f7981 */ /* 0x000f28000c1e1900 */
[----:B------:R-:W5:Y:S04]  /*0230*/  LDG.E R18, desc[UR6][R4.64+-0x8] ;  /* 0xfffff80604127981 */ /* 0x000f68000c1e1900 */
        /* <DEDUP_REMOVED lines=8> */
[----:B------:R0:W5:Y:S01]  /*02c0*/  LDG.E R7, desc[UR6][R4.64+0x1c] ;  /* 0x00001c0604077981 */ /* 0x000162000c1e1900 */
[----:B------:R-:W-:-:S05]  /*02d0*/  VIADD R6, R6, 0x10 ;  /* 0x0000001006067836 */ /* 0x000fca0000000000 */
[----:B------:R-:W-:Y:S02]  /*02e0*/  ISETP.NE.AND P1, PT, R6, RZ, PT ;  /* 0x000000ff0600720c */ /* 0x000fe40003f25270 */
[----:B--2---:R-:W-:Y:S02]  /*02f0*/  IADD3 R11, PT, PT, R12, R11, R0 ;  /* 0x0000000b0c0b7210 */ /* 0x004fe40007ffe000 */
[----:B------:R-:W-:-:S05]  /*0300*/  IADD3 R12, P2, PT, R4, 0x40, RZ ;  /* 0x00000040040c7810 */ /* 0x000fca0007f5e0ff */
[----:B0-----:R-:W-:Y:S01]  /*0310*/  IMAD.X R5, RZ, RZ, R5, P2 ;  /* 0x000000ffff057224 */ /* 0x001fe200010e0605 */
[----:B---3--:R-:W-:-:S04]  /*0320*/  IADD3 R11, PT, PT, R13, R14, R11 ;  /* 0x0000000e0d0b7210 */ /* 0x008fc80007ffe00b */
[----:B----4-:R-:W-:-:S04]  /*0330*/  IADD3 R11, PT, PT, R15, R16, R11 ;  /* 0x000000100f0b7210 */ /* 0x010fc80007ffe00b */
[----:B-----5:R-:W-:-:S04]  /*0340*/  IADD3 R11, PT, PT, R17, R18, R11 ;  /* 0x00000012110b7210 */ /* 0x020fc80007ffe00b */
[----:B------:R-:W-:-:S04]  /*0350*/  IADD3 R11, PT, PT, R19, R20, R11 ;  /* 0x00000014130b7210 */ /* 0x000fc80007ffe00b */
[----:B------:R-:W-:-:S04]  /*0360*/  IADD3 R11, PT, PT, R21, R22, R11 ;  /* 0x00000016150b7210 */ /* 0x000fc80007ffe00b */
[----:B------:R-:W-:-:S04]  /*0370*/  IADD3 R9, PT, PT, R10, R9, R11 ;  /* 0x000000090a097210 */ /* 0x000fc80007ffe00b */
[----:B------:R-:W-:Y:S01]  /*0380*/  IADD3 R0, PT, PT, R7, R8, R9 ;  /* 0x0000000807007210 */ /* 0x000fe20007ffe009 */
[----:B------:R-:W-:Y:S06]  /*0390*/  @P1 BRA `(.L_x_4) ;  /* 0xfffffffc00881947 */ /* 0x000fec000383ffff */
.L_x_3:
[----:B0-----:R-:W-:Y:S05]  /*03a0*/  BSYNC.RECONVERGENT B1 ;  /* 0x0000000000017941 */ /* 0x001fea0003800200 */
.L_x_2:
[----:B------:R-:W-:Y:S05]  /*03b0*/  @!P0 BRA `(.L_x_1) ;  /* 0x0000000000c08947 */ /* 0x000fea0003800000 */
[----:B------:R-:W-:Y:S01]  /*03c0*/  ISETP.GE.U32.AND P0, PT, R23, 0x8, PT ;  /* 0x000000081700780c */ /* 0x000fe20003f06070 */
[----:B------:R-:W-:Y:S01]  /*03d0*/  BSSY.RECONVERGENT B1, `(.L_x_5) ;  /* 0x0000013000017945 */ /* 0x000fe20003800200 */
[----:B------:R-:W-:-:S04]  /*03e0*/  LOP3.LUT R14, R2, 0x7, RZ, 0xc0, !PT ;  /* 0x00000007020e7812 */ /* 0x000fc800078ec0ff */
[----:B------:R-:W-:-:S07]  /*03f0*/  ISETP.NE.AND P1, PT, R14, RZ, PT ;  /* 0x000000ff0e00720c */ /* 0x000fce0003f25270 */
[----:B------:R-:W-:Y:S06]  /*0400*/  @!P0 BRA `(.L_x_6) ;  /* 0x00000000003c8947 */ /* 0x000fec0003800000 */
[----:B------:R-:W0:Y:S02]  /*0410*/  LDC.64 R4, c[0x0][0x380] ;  /* 0x0000e000ff047b82 */ /* 0x000e240000000a00 */
[----:B0-----:R-:W-:-:S05]  /*0420*/  IMAD.WIDE.U32 R4, R3, 0x4, R4 ;  /* 0x0000000403047825 */ /* 0x001fca00078e0004 */
[----:B------:R-:W2:Y:S04]  /*0430*/  LDG.E R7, desc[UR6][R4.64] ;  /* 0x0000000604077981 */ /* 0x000ea8000c1e1900 */
[----:B------:R-:W2:Y:S04]  /*0440*/  LDG.E R6, desc[UR6][R4.64+0x4] ;  /* 0x0000040604067981 */ /* 0x000ea8000c1e1900 */
[----:B------:R-:W3:Y:S04]  /*0450*/  LDG.E R9, desc[UR6][R4.64+0x8] ;  /* 0x0000080604097981 */ /* 0x000ee8000c1e1900 */
[----:B------:R-:W3:Y:S04]  /*0460*/  LDG.E R8, desc[UR6][R4.64+0xc] ;  /* 0x00000c0604087981 */ /* 0x000ee8000c1e1900 */
[----:B------:R-:W4:Y:S04]  /*0470*/  LDG.E R11, desc[UR6][R4.64+0x10] ;  /* 0x00001006040b7981 */ /* 0x000f28000c1e1900 */
[----:B------:R-:W4:Y:S04]  /*0480*/  LDG.E R10, desc[UR6][R4.64+0x14] ;  /* 0x00001406040a7981 */ /* 0x000f28000c1e1900 */
[----:B------:R-:W5:Y:S04]  /*0490*/  LDG.E R13, desc[UR6][R4.64+0x18] ;  /* 0x00001806040d7981 */ /* 0x000f68000c1e1900 */
[----:B------:R-:W5:Y:S01]  /*04a0*/  LDG.E R12, desc[UR6][R4.64+0x1c] ;  /* 0x00001c06040c7981 */ /* 0x000f62000c1e1900 */
[----:B------:R-:W-:Y:S01]  /*04b0*/  VIADD R3, R3, 0x8 ;  /* 0x0000000803037836 */ /* 0x000fe20000000000 */
[----:B--2---:R-:W-:-:S04]  /*04c0*/  IADD3 R6, PT, PT, R6, R7, R0 ;  /* 0x0000000706067210 */ /* 0x004fc80007ffe000 */
[----:B---3--:R-:W-:-:S04]  /*04d0*/  IADD3 R6, PT, PT, R8, R9, R6 ;  /* 0x0000000908067210 */ /* 0x008fc80007ffe006 */
[----:B----4-:R-:W-:-:S04]  /*04e0*/  IADD3 R6, PT, PT, R10, R11, R6 ;  /* 0x0000000b0a067210 */ /* 0x010fc80007ffe006 */
[----:B-----5:R-:W-:-:S07]  /*04f0*/  IADD3 R0, PT, PT, R12, R13, R6 ;  /* 0x0000000d0c007210 */ /* 0x020fce0007ffe006 */
.L_x_6:
[----:B------:R-:W-:Y:S05]  /*0500*/  BSYNC.RECONVERGENT B1 ;  /* 0x0000000000017941 */ /* 0x000fea0003800200 */
.L_x_5:
        /* <DEDUP_REMOVED lines=11> */
[----:B------:R-:W3:Y:S01]  /*05c0*/  LDG.E R10, desc[UR6][R4.64+0xc] ;  /* 0x00000c06040a7981 */ /* 0x000ee2000c1e1900 */
[----:B------:R-:W-:Y:S01]  /*05d0*/  VIADD R3, R3, 0x4 ;  /* 0x0000000403037836 */ /* 0x000fe20000000000 */
[----:B--2---:R-:W-:-:S04]  /*05e0*/  IADD3 R0, PT, PT, R8, R7, R0 ;  /* 0x0000000708007210 */ /* 0x004fc80007ffe000 */
[----:B---3--:R-:W-:-:S07]  /*05f0*/  IADD3 R0, PT, PT, R10, R9, R0 ;  /* 0x000000090a007210 */ /* 0x008fce0007ffe000 */
.L_x_8:
[----:B------:R-:W-:Y:S05]  /*0600*/  BSYNC.RECONVERGENT B1 ;  /* 0x0000000000017941 */ /* 0x000fea0003800200 */
.L_x_7:
[----:B------:R-:W-:Y:S05]  /*0610*/  @!P1 BRA `(.L_x_1) ;  /* 0x0000000000289947 */ /* 0x000fea0003800000 */
[----:B------:R-:W0:Y:S01]  /*0620*/  LDC.64 R4, c[0x0][0x380] ;  /* 0x0000e000ff047b82 */ /* 0x000e220000000a00 */
[----:B------:R-:W-:Y:S02]  /*0630*/  IMAD.MOV R6, RZ, RZ, -R6 ;  /* 0x000000ffff067224 */ /* 0x000fe400078e0a06 */
[----:B0-----:R-:W-:-:S07]  /*0640*/  IMAD.WIDE.U32 R4, R3, 0x4, R4 ;  /* 0x0000000403047825 */ /* 0x001fce00078e0004 */
.L_x_9:
[----:B------:R0:W2:Y:S01]  /*0650*/  LDG.E R3, desc[UR6][R4.64] ;  /* 0x0000000604037981 */ /* 0x0000a2000c1e1900 */
[----:B------:R-:W-:-:S05]  /*0660*/  VIADD R6, R6, 0x1 ;  /* 0x0000000106067836 */ /* 0x000fca0000000000 */
[----:B------:R-:W-:Y:S02]  /*0670*/  ISETP.NE.AND P0, PT, R6, RZ, PT ;  /* 0x000000ff0600720c */ /* 0x000fe40003f05270 */
[----:B0-----:R-:W-:-:S05]  /*0680*/  IADD3 R4, P1, PT, R4, 0x4, RZ ;  /* 0x0000000404047810 */ /* 0x001fca0007f3e0ff */
[----:B------:R-:W-:Y:S02]  /*0690*/  IMAD.X R5, RZ, RZ, R5, P1 ;  /* 0x000000ffff057224 */ /* 0x000fe400008e0605 */
[----:B--2---:R-:W-:-:S04]  /*06a0*/  IMAD.IADD R0, R3, 0x1, R0 ;  /* 0x0000000103007824 */ /* 0x004fc800078e0200 */
[----:B------:R-:W-:Y:S05]  /*06b0*/  @P0 BRA `(.L_x_9) ;  /* 0xfffffffc00e40947 */ /* 0x000fea000383ffff */
.L_x_1:
[----:B0-----:R-:W-:Y:S05]  /*06c0*/  BSYNC.RECONVERGENT B0 ;  /* 0x0000000000007941 */ /* 0x001fea0003800200 */
.L_x_0:
[----:B------:R-:W0:Y:S02]  /*06d0*/  LDC.64 R4, c[0x0][0x380] ;  /* 0x0000e000ff047b82 */ /* 0x000e240000000a00 */
[----:B0-----:R-:W-:-:S05]  /*06e0*/  IMAD.WIDE R2, R2, 0x4, R4 ;  /* 0x0000000402027825 */ /* 0x001fca00078e0204 */
[----:B------:R-:W-:Y:S01]  /*06f0*/  STG.E desc[UR6][R2.64], R0 ;  /* 0x0000000002007986 */ /* 0x000fe2000c101906 */
[----:B------:R-:W-:Y:S05]  /*0700*/  EXIT ;  /* 0x000000000000794d */ /* 0x000fea0003800000 */
.L_x_10:
[----:B------:R-:W-:-:S00]  /*0710*/  BRA `(.L_x_10) ;  /* 0xfffffffc00fc7947 */ /* 0x000fc0000383ffff */
[----:B------:R-:W-:-:S00]  /*0720*/  NOP ;  /* 0x0000000000007918 */ /* 0x000fc00000000000 */
        /* <DEDUP_REMOVED lines=13> */
.L_x_14:


//--------------------- .text._Z18zerooutoverhundredPii --------------------------
	.section	.text._Z18zerooutoverhundredPii,"ax",@progbits
	.align	128
        .global         _Z18zerooutoverhundredPii
        .type           _Z18zerooutoverhundredPii,@function
        .size           _Z18zerooutoverhundredPii,(.L_x_15 - _Z18zerooutoverhundredPii)
        .other          _Z18zerooutoverhundredPii,@"STO_CUDA_ENTRY STV_DEFAULT"
_Z18zerooutoverhundredPii:
.text._Z18zerooutoverhundredPii:
        /* <DEDUP_REMOVED lines=8> */
[----:B------:R-:W0:Y:S01]  /*0080*/  LDC.64 R2, c[0x0][0x380] ;  /* 0x0000e000ff027b82 */ /* 0x000e220000000a00 */
[----:B------:R-:W1:Y:S01]  /*0090*/  LDCU.64 UR4, c[0x0][0x358] ;  /* 0x00006b00ff0477ac */ /* 0x000e620008000a00 */
[----:B0-----:R-:W-:-:S05]  /*00a0*/  IMAD.WIDE R2, R5, 0x4, R2 ;  /* 0x0000000405027825 */ /* 0x001fca00078e0202 */
[----:B-1----:R-:W2:Y:S02]  /*00b0*/  LDG.E R0, desc[UR4][R2.64] ;  /* 0x0000000402007981 */ /* 0x002ea4000c1e1900 */
[----:B--2---:R-:W-:-:S13]  /*00c0*/  ISETP.GE.U32.AND P0, PT, R0, 0x65, PT ;  /* 0x000000650000780c */ /* 0x004fda0003f06070 */
[----:B------:R-:W-:Y:S05]  /*00d0*/  @!P0 EXIT ;  /* 0x000000000000894d */ /* 0x000fea0003800000 */
[----:B------:R-:W-:Y:S01]  /*00e0*/  STG.E desc[UR4][R2.64], RZ ;  /* 0x000000ff02007986 */ /* 0x000fe2000c101904 */
[----:B------:R-:W-:Y:S05]  /*00f0*/  EXIT ;  /* 0x000000000000794d */ /* 0x000fea0003800000 */
.L_x_11:
        /* <DEDUP_REMOVED lines=16> */
.L_x_15:


//--------------------- .text._Z12doublesubtenPii --------------------------
	.section	.text._Z12doublesubtenPii,"ax",@progbits
	.align	128
        .global         _Z12doublesubtenPii
        .type           _Z12doublesubtenPii,@function
        .size           _Z12doublesubtenPii,(.L_x_16 - _Z12doublesubtenPii)
        .other          _Z12doublesubtenPii,@"STO_CUDA_ENTRY STV_DEFAULT"
_Z12doublesubtenPii:
.text._Z12doublesubtenPii:
        /* <DEDUP_REMOVED lines=12> */
[----:B--2---:R-:W-:-:S05]  /*00c0*/  SHF.L.U32 R5, R0, 0x1, RZ ;  /* 0x0000000100057819 */ /* 0x004fca00000006ff */
[----:B------:R-:W-:Y:S01]  /*00d0*/  STG.E desc[UR4][R2.64], R5 ;  /* 0x0000000502007986 */ /* 0x000fe2000c101904 */
[----:B------:R-:W-:Y:S06]  /*00e0*/  BAR.SYNC.DEFER_BLOCKING 0x0 ;  /* 0x0000000000007b1d */ /* 0x000fec0000010000 */
[----:B------:R-:W2:Y:S02]  /*00f0*/  LDG.E R0, desc[UR4][R2.64] ;  /* 0x0000000402007981 */ /* 0x000ea4000c1e1900 */
[----:B--2---:R-:W-:-:S05]  /*0100*/  IADD3 R7, PT, PT, R0, -0xa, RZ ;  /* 0xfffffff600077810 */ /* 0x004fca0007ffe0ff */
[----:B------:R-:W-:Y:S01]  /*0110*/  STG.E desc[UR4][R2.64], R7 ;  /* 0x0000000702007986 */ /* 0x000fe2000c101904 */
[----:B------:R-:W-:Y:S05]  /*0120*/  EXIT ;  /* 0x000000000000794d */ /* 0x000fea0003800000 */
.L_x_12:
        /* <DEDUP_REMOVED lines=13> */
.L_x_16:


//--------------------- .text._Z6addonePii        --------------------------
	.section	.text._Z6addonePii,"ax",@progbits
	.align	128
        .global         _Z6addonePii
        .type           _Z6addonePii,@function
        .size           _Z6addonePii,(.L_x_17 - _Z6addonePii)
        .other          _Z6addonePii,@"STO_CUDA_ENTRY STV_DEFAULT"
_Z6addonePii:
.text._Z6addonePii:
[----:B------:R-:W-:Y:S01]  /*0000*/  LDC R1, c[0x0][0x37c] ;  /* 0x0000df00ff017b82 */ /* 0x000fe20000000800 */
[----:B------:R-:W0:Y:S01]  /*0010*/  S2R R5, SR_CTAID.X ;  /* 0x0000000000057919 */ /* 0x000e220000002500 */
[----:B------:R-:W0:Y:S02]  /*0020*/  LDCU UR4, c[0x0][0x388] ;  /* 0x00007100ff0477ac */ /* 0x000e240008000800 */
[----:B0-----:R-:W-:-:S13]  /*0030*/  ISETP.GT.AND P0, PT, R5, UR4, PT ;  /* 0x0000000405007c0c */ /* 0x001fda000bf04270 */
[----:B------:R-:W-:Y:S05]  /*0040*/  @P0 EXIT ;  /* 0x000000000000094d */ /* 0x000fea0003800000 */
[----:B------:R-:W0:Y:S01]  /*0050*/  LDC.64 R2, c[0x0][0x380] ;  /* 0x0000e000ff027b82 */ /* 0x000e220000000a00 */
[----:B------:R-:W1:Y:S01]  /*0060*/  LDCU.64 UR4, c[0x0][0x358] ;  /* 0x00006b00ff0477ac */ /* 0x000e620008000a00 */
[----:B0-----:R-:W-:-:S05]  /*0070*/  IMAD.WIDE.U32 R2, R5, 0x4, R2 ;  /* 0x0000000405027825 */ /* 0x001fca00078e0002 */
[----:B-1----:R-:W2:Y:S02]  /*0080*/  LDG.E R0, desc[UR4][R2.64] ;  /* 0x0000000402007981 */ /* 0x002ea4000c1e1900 */
[----:B--2---:R-:W-:-:S05]  /*0090*/  IADD3 R5, PT, PT, R0, 0x1, RZ ;  /* 0x0000000100057810 */ /* 0x004fca0007ffe0ff */
[----:B------:R-:W-:Y:S01]  /*00a0*/  STG.E desc[UR4][R2.64], R5 ;  /* 0x0000000502007986 */ /* 0x000fe2000c101904 */
[----:B------:R-:W-:Y:S05]  /*00b0*/  EXIT ;  /* 0x000000000000794d */ /* 0x000fea0003800000 */
.L_x_13:
        /* <DEDUP_REMOVED lines=12> */
.L_x_17:


//--------------------- .nv.shared.reserved.0     --------------------------
	.section	.nv.shared.reserved.0,"aw",@nobits
	.weak		__nv_reservedSMEM_offset_0_alias
	.size		__nv_reservedSMEM_offset_0_alias, 0, 64
	.other		__nv_reservedSMEM_offset_0_alias,@"STO_CUDA_RESERVED_SHARED STV_DEFAULT"
__nv_reservedSMEM_offset_0_alias:
	.zero		0
	.zero		64


//--------------------- .nv.constant0._Z9prefixsumPii --------------------------
	.section	.nv.constant0._Z9prefixsumPii,"a",@progbits
	.sectionflags	@""
	.align	4
.nv.constant0._Z9prefixsumPii:
	.zero		908


//--------------------- .nv.constant0._Z18zerooutoverhundredPii --------------------------
	.section	.nv.constant0._Z18zerooutoverhundredPii,"a",@progbits
	.sectionflags	@""
	.align	4
.nv.constant0._Z18zerooutoverhundredPii:
	.zero		908


//--------------------- .nv.constant0._Z12doublesubtenPii --------------------------
	.section	.nv.constant0._Z12doublesubtenPii,"a",@progbits
	.sectionflags	@""
	.align	4
.nv.constant0._Z12doublesubtenPii:
	.zero		908


//--------------------- .nv.constant0._Z6addonePii --------------------------
	.section	.nv.constant0._Z6addonePii,"a",@progbits
	.sectionflags	@""
	.align	4
.nv.constant0._Z6addonePii:
	.zero		908


//--------------------- SYMBOLS --------------------------

	.type		.nv.reservedSmem.offset0,@object
	.size		.nv.reservedSmem.offset0,0x4
